//
// Generated by NVIDIA NVVM Compiler
//
// Compiler Build ID: CL-36424714
// Cuda compilation tools, release 13.0, V13.0.88
// Based on NVVM 20.0.0
//

.version 9.0
.target sm_100
.address_size 64

	// .globl	_Z8ddefaultPii

.visible .entry _Z8ddefaultPii(
	.param .u64 .ptr .align 1 _Z8ddefaultPii_param_0,
	.param .u32 _Z8ddefaultPii_param_1
)
{
	.reg .pred 	%p<7>;
	.reg .b32 	%r<33>;
	.reg .b64 	%rd<11>;

	ld.param.u64 	%rd2, [_Z8ddefaultPii_param_0];
	ld.param.u32 	%r12, [_Z8ddefaultPii_param_1];
	cvta.to.global.u64 	%rd1, %rd2;
	mov.u32 	%r13, %ctaid.x;
	mov.u32 	%r14, %ntid.x;
	mov.u32 	%r15, %tid.x;
	mad.lo.s32 	%r31, %r13, %r14, %r15;
	mov.u32 	%r16, %nctaid.x;
	mul.lo.s32 	%r2, %r14, %r16;
	setp.ge.s32 	%p1, %r31, %r12;
	@%p1 bra 	$L__BB0_7;
	add.s32 	%r17, %r31, %r2;
	max.s32 	%r18, %r12, %r17;
	setp.lt.s32 	%p2, %r17, %r12;
	selp.u32 	%r19, 1, 0, %p2;
	add.s32 	%r20, %r17, %r19;
	sub.s32 	%r21, %r18, %r20;
	div.u32 	%r22, %r21, %r2;
	add.s32 	%r3, %r22, %r19;
	and.b32  	%r23, %r3, 3;
	setp.eq.s32 	%p3, %r23, 3;
	@%p3 bra 	$L__BB0_4;
	add.s32 	%r24, %r3, 1;
	and.b32  	%r25, %r24, 3;
	neg.s32 	%r29, %r25;
$L__BB0_3:
	.pragma "nounroll";
	mul.wide.s32 	%rd3, %r31, 4;
	add.s64 	%rd4, %rd1, %rd3;
	mov.b32 	%r26, -1;
	st.global.u32 	[%rd4], %r26;
	add.s32 	%r31, %r31, %r2;
	add.s32 	%r29, %r29, 1;
	setp.ne.s32 	%p4, %r29, 0;
	@%p4 bra 	$L__BB0_3;
$L__BB0_4:
	setp.lt.u32 	%p5, %r3, 3;
	@%p5 bra 	$L__BB0_7;
	mul.wide.s32 	%rd7, %r2, 4;
	shl.b32 	%r28, %r2, 2;
$L__BB0_6:
	mul.wide.s32 	%rd5, %r31, 4;
	add.s64 	%rd6, %rd1, %rd5;
	mov.b32 	%r27, -1;
	st.global.u32 	[%rd6], %r27;
	add.s64 	%rd8, %rd6, %rd7;
	st.global.u32 	[%rd8], %r27;
	add.s64 	%rd9, %rd8, %rd7;
	st.global.u32 	[%rd9], %r27;
	add.s64 	%rd10, %rd9, %rd7;
	st.global.u32 	[%rd10], %r27;
	add.s32 	%r31, %r28, %r31;
	setp.lt.s32 	%p6, %r31, %r12;
	@%p6 bra 	$L__BB0_6;
$L__BB0_7:
	ret;

}
	// .globl	_Z10bfs_kerneliPiS_S_PbS_S_iiS_S_
.visible .entry _Z10bfs_kerneliPiS_S_PbS_S_iiS_S_(
	.param .u32 _Z10bfs_kerneliPiS_S_PbS_S_iiS_S__param_0,
	.param .u64 .ptr .align 1 _Z10bfs_kerneliPiS_S_PbS_S_iiS_S__param_1,
	.param .u64 .ptr .align 1 _Z10bfs_kerneliPiS_S_PbS_S_iiS_S__param_2,
	.param .u64 .ptr .align 1 _Z10bfs_kerneliPiS_S_PbS_S_iiS_S__param_3,
	.param .u64 .ptr .align 1 _Z10bfs_kerneliPiS_S_PbS_S_iiS_S__param_4,
	.param .u64 .ptr .align 1 _Z10bfs_kerneliPiS_S_PbS_S_iiS_S__param_5,
	.param .u64 .ptr .align 1 _Z10bfs_kerneliPiS_S_PbS_S_iiS_S__param_6,
	.param .u32 _Z10bfs_kerneliPiS_S_PbS_S_iiS_S__param_7,
	.param .u32 _Z10bfs_kerneliPiS_S_PbS_S_iiS_S__param_8,
	.param .u64 .ptr .align 1 _Z10bfs_kerneliPiS_S_PbS_S_iiS_S__param_9,
	.param .u64 .ptr .align 1 _Z10bfs_kerneliPiS_S_PbS_S_iiS_S__param_10
)
{
	.reg .pred 	%p<9>;
	.reg .b16 	%rs<2>;
	.reg .b32 	%r<26>;
	.reg .b64 	%rd<32>;

	ld.param.u32 	%r11, [_Z10bfs_kerneliPiS_S_PbS_S_iiS_S__param_0];
	ld.param.u64 	%rd13, [_Z10bfs_kerneliPiS_S_PbS_S_iiS_S__param_3];
	ld.param.u64 	%rd14, [_Z10bfs_kerneliPiS_S_PbS_S_iiS_S__param_4];
	ld.param.u64 	%rd15, [_Z10bfs_kerneliPiS_S_PbS_S_iiS_S__param_5];
	ld.param.u32 	%r12, [_Z10bfs_kerneliPiS_S_PbS_S_iiS_S__param_7];
	ld.param.u32 	%r13, [_Z10bfs_kerneliPiS_S_PbS_S_iiS_S__param_8];
	ld.param.u64 	%rd17, [_Z10bfs_kerneliPiS_S_PbS_S_iiS_S__param_9];
	ld.param.u64 	%rd18, [_Z10bfs_kerneliPiS_S_PbS_S_iiS_S__param_10];
	mov.u32 	%r14, %ctaid.x;
	mov.u32 	%r1, %ntid.x;
	mov.u32 	%r15, %tid.x;
	mad.lo.s32 	%r24, %r14, %r1, %r15;
	setp.ge.s32 	%p1, %r24, %r11;
	@%p1 bra 	$L__BB1_10;
	ld.param.u64 	%rd31, [_Z10bfs_kerneliPiS_S_PbS_S_iiS_S__param_6];
	ld.param.u64 	%rd30, [_Z10bfs_kerneliPiS_S_PbS_S_iiS_S__param_2];
	ld.param.u64 	%rd29, [_Z10bfs_kerneliPiS_S_PbS_S_iiS_S__param_1];
	add.s32 	%r3, %r12, 1;
	mov.u32 	%r16, %nctaid.x;
	mul.lo.s32 	%r4, %r1, %r16;
	cvta.to.global.u64 	%rd1, %rd31;
	cvta.to.global.u64 	%rd2, %rd29;
	cvta.to.global.u64 	%rd3, %rd30;
	cvta.to.global.u64 	%rd4, %rd15;
	cvta.to.global.u64 	%rd5, %rd13;
	cvta.to.global.u64 	%rd6, %rd18;
	cvta.to.global.u64 	%rd7, %rd17;
	cvta.to.global.u64 	%rd8, %rd14;
$L__BB1_2:
	mul.wide.s32 	%rd19, %r24, 4;
	add.s64 	%rd20, %rd1, %rd19;
	ld.global.u32 	%r17, [%rd20];
	mul.wide.s32 	%rd21, %r17, 4;
	add.s64 	%rd9, %rd2, %rd21;
	ld.global.u32 	%r25, [%rd9];
	ld.global.u32 	%r18, [%rd9+4];
	setp.ge.s32 	%p2, %r25, %r18;
	@%p2 bra 	$L__BB1_9;
$L__BB1_3:
	mul.wide.s32 	%rd22, %r25, 4;
	add.s64 	%rd23, %rd3, %rd22;
	ld.global.u32 	%r8, [%rd23];
	mul.wide.s32 	%rd24, %r8, 4;
	add.s64 	%rd10, %rd4, %rd24;
	ld.global.u32 	%r19, [%rd10];
	setp.ne.s32 	%p3, %r19, -1;
	@%p3 bra 	$L__BB1_8;
	mul.wide.s32 	%rd25, %r25, 4;
	add.s64 	%rd26, %rd5, %rd25;
	ld.global.u32 	%r20, [%rd26];
	setp.lt.s32 	%p4, %r20, 1;
	@%p4 bra 	$L__BB1_8;
	atom.relaxed.global.cas.b32 	%r21, [%rd10], -1, %r3;
	setp.ne.s32 	%p5, %r21, -1;
	@%p5 bra 	$L__BB1_8;
	atom.global.add.u32 	%r22, [%rd6], 1;
	mul.wide.s32 	%rd27, %r22, 4;
	add.s64 	%rd28, %rd7, %rd27;
	st.global.u32 	[%rd28], %r8;
	setp.ne.s32 	%p6, %r8, %r13;
	@%p6 bra 	$L__BB1_8;
	mov.b16 	%rs1, 1;
	st.global.u8 	[%rd8], %rs1;
$L__BB1_8:
	add.s32 	%r25, %r25, 1;
	ld.global.u32 	%r23, [%rd9+4];
	setp.lt.s32 	%p7, %r25, %r23;
	@%p7 bra 	$L__BB1_3;
$L__BB1_9:
	add.s32 	%r24, %r24, %r4;
	setp.lt.s32 	%p8, %r24, %r11;
	@%p8 bra 	$L__BB1_2;
$L__BB1_10:
	ret;

}


// ===== COMPILED SASS (sm_100) =====

	.target	sm_100

	.elftype	@"ET_EXEC"


//--------------------- .note.nv.tkinfo           --------------------------
	.section	.note.nv.tkinfo,"",@"SHT_NOTE"
	.sectionflags	@"SHF_NOTE_NV_TKINFO"
	.tkinfo
        /*0018*/ 	.word	0x00000002
        /*0030*/ 	.string	""
        /*0030*/ 	.string	"ptxas"
        /*0030*/ 	.string	"Cuda compilation tools, release 13.0, V13.0.88"
        /*0030*/ 	.string	"Build cuda_13.0.r13.0/compiler.36424714_0"
        /*0030*/ 	.string	"-arch sm_100 -m 64 "



//--------------------- .note.nv.cuinfo           --------------------------
	.section	.note.nv.cuinfo,"",@"SHT_NOTE"
	.sectionflags	@"SHF_NOTE_NV_CUINFO"
        /*0018*/ 	.short	0x0002
        /*001a*/ 	.short	0x0064
        /*001c*/ 	.short	0x0082
	.zero		2


//--------------------- .nv.info                  --------------------------
	.section	.nv.info,"",@"SHT_CUDA_INFO"
	.align	4


	//----- nvinfo : EIATTR_REGCOUNT
	.align		4
        /*0000*/ 	.byte	0x04, 0x2f
        /*0002*/ 	.short	(.L_1 - .L_0)
	.align		4
.L_0:
        /*0004*/ 	.word	index@(_Z8ddefaultPii)
        /*0008*/ 	.word	0x00000012


	//----- nvinfo : EIATTR_FRAME_SIZE
	.align		4
.L_1:
        /*000c*/ 	.byte	0x04, 0x11
        /*000e*/ 	.short	(.L_3 - .L_2)
	.align		4
.L_2:
        /*0010*/ 	.word	index@(_Z8ddefaultPii)
        /*0014*/ 	.word	0x00000000


	//----- nvinfo : EIATTR_REGCOUNT
	.align		4
.L_3:
        /*0018*/ 	.byte	0x04, 0x2f
        /*001a*/ 	.short	(.L_5 - .L_4)
	.align		4
.L_4:
        /*001c*/ 	.word	index@(_Z10bfs_kerneliPiS_S_PbS_S_iiS_S_)
        /*0020*/ 	.word	0x0000001e


	//----- nvinfo : EIATTR_FRAME_SIZE
	.align		4
.L_5:
        /*0024*/ 	.byte	0x04, 0x11
        /*0026*/ 	.short	(.L_7 - .L_6)
	.align		4
.L_6:
        /*0028*/ 	.word	index@(_Z10bfs_kerneliPiS_S_PbS_S_iiS_S_)
        /*002c*/ 	.word	0x00000000


	//----- nvinfo : EIATTR_MIN_STACK_SIZE
	.align		4
.L_7:
        /*0030*/ 	.byte	0x04, 0x12
        /*0032*/ 	.short	(.L_9 - .L_8)
	.align		4
.L_8:
        /*0034*/ 	.word	index@(_Z10bfs_kerneliPiS_S_PbS_S_iiS_S_)
        /*0038*/ 	.word	0x00000000


	//----- nvinfo : EIATTR_MIN_STACK_SIZE
	.align		4
.L_9:
        /*003c*/ 	.byte	0x04, 0x12
        /*003e*/ 	.short	(.L_11 - .L_10)
	.align		4
.L_10:
        /*0040*/ 	.word	index@(_Z8ddefaultPii)
        /*0044*/ 	.word	0x00000000
.L_11:


//--------------------- .nv.compat                --------------------------
	.section	.nv.compat,"",@"SHT_CUDA_COMPAT_INFO"
	.align	4
        /*0000*/ 	.byte	0x02, 0x09, 0x00, 0x00, 0x02, 0x02, 0x01, 0x00, 0x02, 0x05, 0x05, 0x00, 0x03, 0x07, 0x01, 0x01
        /*0010*/ 	.byte	0x02, 0x03, 0x00, 0x00, 0x02, 0x06, 0x01, 0x00, 0x04, 0x0b, 0x08, 0x00, 0x09, 0x00, 0x00, 0x00
        /*0020*/ 	.byte	0x00, 0x00, 0x00, 0x00


//--------------------- .nv.info._Z10bfs_kerneliPiS_S_PbS_S_iiS_S_ --------------------------
	.section	.nv.info._Z10bfs_kerneliPiS_S_PbS_S_iiS_S_,"",@"SHT_CUDA_INFO"
	.sectionflags	@""
	.align	4


	//----- nvinfo : EIATTR_CUDA_API_VERSION
	.align		4
        /*0000*/ 	.byte	0x04, 0x37
        /*0002*/ 	.short	(.L_13 - .L_12)
.L_12:
        /*0004*/ 	.word	0x00000082


	//----- nvinfo : EIATTR_KPARAM_INFO
	.align		4
.L_13:
        /*0008*/ 	.byte	0x04, 0x17
        /*000a*/ 	.short	(.L_15 - .L_14)
.L_14:
        /*000c*/ 	.word	0x00000000
        /*0010*/ 	.short	0x000a
        /*0012*/ 	.short	0x0048
        /*0014*/ 	.byte	0x00, 0xf5, 0x21, 0x00


	//----- nvinfo : EIATTR_KPARAM_INFO
	.align		4
.L_15:
        /*0018*/ 	.byte	0x04, 0x17
        /*001a*/ 	.short	(.L_17 - .L_16)
.L_16:
        /*001c*/ 	.word	0x00000000
        /*0020*/ 	.short	0x0009
        /*0022*/ 	.short	0x0040
        /*0024*/ 	.byte	0x00, 0xf5, 0x21, 0x00


	//----- nvinfo : EIATTR_KPARAM_INFO
	.align		4
.L_17:
        /*0028*/ 	.byte	0x04, 0x17
        /*002a*/ 	.short	(.L_19 - .L_18)
.L_18:
        /*002c*/ 	.word	0x00000000
        /*0030*/ 	.short	0x0008
        /*0032*/ 	.short	0x003c
        /*0034*/ 	.byte	0x00, 0xf0, 0x11, 0x00


	//----- nvinfo : EIATTR_KPARAM_INFO
	.align		4
.L_19:
        /*0038*/ 	.byte	0x04, 0x17
        /*003a*/ 	.short	(.L_21 - .L_20)
.L_20:
        /*003c*/ 	.word	0x00000000
        /*0040*/ 	.short	0x0007
        /*0042*/ 	.short	0x0038
        /*0044*/ 	.byte	0x00, 0xf0, 0x11, 0x00


	//----- nvinfo : EIATTR_KPARAM_INFO
	.align		4
.L_21:
        /*0048*/ 	.byte	0x04, 0x17
        /*004a*/ 	.short	(.L_23 - .L_22)
.L_22:
        /*004c*/ 	.word	0x00000000
        /*0050*/ 	.short	0x0006
        /*0052*/ 	.short	0x0030
        /*0054*/ 	.byte	0x00, 0xf5, 0x21, 0x00


	//----- nvinfo : EIATTR_KPARAM_INFO
	.align		4
.L_23:
        /*0058*/ 	.byte	0x04, 0x17
        /*005a*/ 	.short	(.L_25 - .L_24)
.L_24:
        /*005c*/ 	.word	0x00000000
        /*0060*/ 	.short	0x0005
        /*0062*/ 	.short	0x0028
        /*0064*/ 	.byte	0x00, 0xf5, 0x21, 0x00


	//----- nvinfo : EIATTR_KPARAM_INFO
	.align		4
.L_25:
        /*0068*/ 	.byte	0x04, 0x17
        /*006a*/ 	.short	(.L_27 - .L_26)
.L_26:
        /*006c*/ 	.word	0x00000000
        /*0070*/ 	.short	0x0004
        /*0072*/ 	.short	0x0020
        /*0074*/ 	.byte	0x00, 0xf5, 0x21, 0x00


	//----- nvinfo : EIATTR_KPARAM_INFO
	.align		4
.L_27:
        /*0078*/ 	.byte	0x04, 0x17
        /*007a*/ 	.short	(.L_29 - .L_28)
.L_28:
        /*007c*/ 	.word	0x00000000
        /*0080*/ 	.short	0x0003
        /*0082*/ 	.short	0x0018
        /*0084*/ 	.byte	0x00, 0xf5, 0x21, 0x00


	//----- nvinfo : EIATTR_KPARAM_INFO
	.align		4
.L_29:
        /*0088*/ 	.byte	0x04, 0x17
        /*008a*/ 	.short	(.L_31 - .L_30)
.L_30:
        /*008c*/ 	.word	0x00000000
        /*0090*/ 	.short	0x0002
        /*0092*/ 	.short	0x0010
        /*0094*/ 	.byte	0x00, 0xf5, 0x21, 0x00


	//----- nvinfo : EIATTR_KPARAM_INFO
	.align		4
.L_31:
        /*0098*/ 	.byte	0x04, 0x17
        /*009a*/ 	.short	(.L_33 - .L_32)
.L_32:
        /*009c*/ 	.word	0x00000000
        /*00a0*/ 	.short	0x0001
        /*00a2*/ 	.short	0x0008
        /*00a4*/ 	.byte	0x00, 0xf5, 0x21, 0x00


	//----- nvinfo : EIATTR_KPARAM_INFO
	.align		4
.L_33:
        /*00a8*/ 	.byte	0x04, 0x17
        /*00aa*/ 	.short	(.L_35 - .L_34)
.L_34:
        /*00ac*/ 	.word	0x00000000
        /*00b0*/ 	.short	0x0000
        /*00b2*/ 	.short	0x0000
        /*00b4*/ 	.byte	0x00, 0xf0, 0x11, 0x00


	//----- nvinfo : EIATTR_SPARSE_MMA_MASK
	.align		4
.L_35:
        /*00b8*/ 	.byte	0x03, 0x50
        /*00ba*/ 	.short	0x0000


	//----- nvinfo : EIATTR_MAXREG_COUNT
	.align		4
        /*00bc*/ 	.byte	0x03, 0x1b
        /*00be*/ 	.short	0x00ff


	//----- nvinfo : EIATTR_MERCURY_ISA_VERSION
	.align		4
        /*00c0*/ 	.byte	0x03, 0x5f
        /*00c2*/ 	.short	0x0101


	//----- nvinfo : EIATTR_INT_WARP_WIDE_INSTR_OFFSETS
	.align		4
        /*00c4*/ 	.byte	0x04, 0x31
        /*00c6*/ 	.short	(.L_37 - .L_36)


	//   ....[0]....
.L_36:
        /*00c8*/ 	.word	0x000002f0


	//   ....[1]....
        /*00cc*/ 	.word	0x000003b0


	//----- nvinfo : EIATTR_VRC_CTA_INIT_COUNT
	.align		4
.L_37:
        /*00d0*/ 	.byte	0x02, 0x4a
	.zero		1
	.zero		1


	//----- nvinfo : EIATTR_EXIT_INSTR_OFFSETS
	.align		4
        /*00d4*/ 	.byte	0x04, 0x1c
        /*00d6*/ 	.short	(.L_39 - .L_38)


	//   ....[0]....
.L_38:
        /*00d8*/ 	.word	0x00000070


	//   ....[1]....
        /*00dc*/ 	.word	0x00000470


	//----- nvinfo : EIATTR_CRS_STACK_SIZE
	.align		4
.L_39:
        /*00e0*/ 	.byte	0x04, 0x1e
        /*00e2*/ 	.short	(.L_41 - .L_40)
.L_40:
        /*00e4*/ 	.word	0x00000000


	//----- nvinfo : EIATTR_CBANK_PARAM_SIZE
	.align		4
.L_41:
        /*00e8*/ 	.byte	0x03, 0x19
        /*00ea*/ 	.short	0x0050


	//----- nvinfo : EIATTR_PARAM_CBANK
	.align		4
        /*00ec*/ 	.byte	0x04, 0x0a
        /*00ee*/ 	.short	(.L_43 - .L_42)
	.align		4
.L_42:
        /*00f0*/ 	.word	index@(.nv.constant0._Z10bfs_kerneliPiS_S_PbS_S_iiS_S_)
        /*00f4*/ 	.short	0x0380
        /*00f6*/ 	.short	0x0050


	//----- nvinfo : EIATTR_SW_WAR
	.align		4
.L_43:
        /*00f8*/ 	.byte	0x04, 0x36
        /*00fa*/ 	.short	(.L_45 - .L_44)
.L_44:
        /*00fc*/ 	.word	0x00000008
.L_45:


//--------------------- .nv.info._Z8ddefaultPii   --------------------------
	.section	.nv.info._Z8ddefaultPii,"",@"SHT_CUDA_INFO"
	.sectionflags	@""
	.align	4


	//----- nvinfo : EIATTR_CUDA_API_VERSION
	.align		4
        /*0000*/ 	.byte	0x04, 0x37
        /*0002*/ 	.short	(.L_47 - .L_46)
.L_46:
        /*0004*/ 	.word	0x00000082


	//----- nvinfo : EIATTR_KPARAM_INFO
	.align		4
.L_47:
        /*0008*/ 	.byte	0x04, 0x17
        /*000a*/ 	.short	(.L_49 - .L_48)
.L_48:
        /*000c*/ 	.word	0x00000000
        /*0010*/ 	.short	0x0001
        /*0012*/ 	.short	0x0008
        /*0014*/ 	.byte	0x00, 0xf0, 0x11, 0x00


	//----- nvinfo : EIATTR_KPARAM_INFO
	.align		4
.L_49:
        /*0018*/ 	.byte	0x04, 0x17
        /*001a*/ 	.short	(.L_51 - .L_50)
.L_50:
        /*001c*/ 	.word	0x00000000
        /*0020*/ 	.short	0x0000
        /*0022*/ 	.short	0x0000
        /*0024*/ 	.byte	0x00, 0xf5, 0x21, 0x00


	//----- nvinfo : EIATTR_SPARSE_MMA_MASK
	.align		4
.L_51:
        /*0028*/ 	.byte	0x03, 0x50
        /*002a*/ 	.short	0x0000


	//----- nvinfo : EIATTR_MAXREG_COUNT
	.align		4
        /*002c*/ 	.byte	0x03, 0x1b
        /*002e*/ 	.short	0x00ff


	//----- nvinfo : EIATTR_MERCURY_ISA_VERSION
	.align		4
        /*0030*/ 	.byte	0x03, 0x5f
        /*0032*/ 	.short	0x0101


	//----- nvinfo : EIATTR_VRC_CTA_INIT_COUNT
	.align		4
        /*0034*/ 	.byte	0x02, 0x4a
	.zero		1
	.zero		1


	//----- nvinfo : EIATTR_EXIT_INSTR_OFFSETS
	.align		4
        /*0038*/ 	.byte	0x04, 0x1c
        /*003a*/ 	.short	(.L_53 - .L_52)


	//   ....[0]....
.L_52:
        /*003c*/ 	.word	0x00000090


	//   ....[1]....
        /*0040*/ 	.word	0x00000340


	//   ....[2]....
        /*0044*/ 	.word	0x00000420


	//----- nvinfo : EIATTR_CRS_STACK_SIZE
	.align		4
.L_53:
        /*0048*/ 	.byte	0x04, 0x1e
        /*004a*/ 	.short	(.L_55 - .L_54)
.L_54:
        /*004c*/ 	.word	0x00000000


	//----- nvinfo : EIATTR_CBANK_PARAM_SIZE
	.align		4
.L_55:
        /*0050*/ 	.byte	0x03, 0x19
        /*0052*/ 	.short	0x000c


	//----- nvinfo : EIATTR_PARAM_CBANK
	.align		4
        /*0054*/ 	.byte	0x04, 0x0a
        /*0056*/ 	.short	(.L_57 - .L_56)
	.align		4
.L_56:
        /*0058*/ 	.word	index@(.nv.constant0._Z8ddefaultPii)
        /*005c*/ 	.short	0x0380
        /*005e*/ 	.short	0x000c


	//----- nvinfo : EIATTR_SW_WAR
	.align		4
.L_57:
        /*0060*/ 	.byte	0x04, 0x36
        /*0062*/ 	.short	(.L_59 - .L_58)
.L_58:
        /*0064*/ 	.word	0x00000008
.L_59:


//--------------------- .nv.callgraph             --------------------------
	.section	.nv.callgraph,"",@"SHT_CUDA_CALLGRAPH"
	.align	4
	.sectionentsize	8
	.align		4
        /*0000*/ 	.word	0x00000000
	.align		4
        /*0004*/ 	.word	0xffffffff
	.align		4
        /*0008*/ 	.word	0x00000000
	.align		4
        /*000c*/ 	.word	0xfffffffe
	.align		4
        /*0010*/ 	.word	0x00000000
	.align		4
        /*0014*/ 	.word	0xfffffffd
	.align		4
        /*0018*/ 	.word	0x00000000
	.align		4
        /*001c*/ 	.word	0xfffffffc


//--------------------- .text._Z10bfs_kerneliPiS_S_PbS_S_iiS_S_ --------------------------
	.section	.text._Z10bfs_kerneliPiS_S_PbS_S_iiS_S_,"ax",@progbits
	.align	128
        .global         _Z10bfs_kerneliPiS_S_PbS_S_iiS_S_
        .type           _Z10bfs_kerneliPiS_S_PbS_S_iiS_S_,@function
        .size           _Z10bfs_kerneliPiS_S_PbS_S_iiS_S_,(.L_x_12 - _Z10bfs_kerneliPiS_S_PbS_S_iiS_S_)
        .other          _Z10bfs_kerneliPiS_S_PbS_S_iiS_S_,@"STO_CUDA_ENTRY STV_DEFAULT"
_Z10bfs_kerneliPiS_S_PbS_S_iiS_S_:
.text._Z10bfs_kerneliPiS_S_PbS_S_iiS_S_:
[----:B------:R-:W-:Y:S01]  /*0000*/  LDC R1, c[0x0][0x37c] ;  /* 0x0000df00ff017b82 */ /* 0x000fe20000000800 */
[----:B------:R-:W0:Y:S07]  /*0010*/  S2R R0, SR_TID.X ;  /* 0x0000000000007919 */ /* 0x000e2e0000002100 */
[----:B------:R-:W0:Y:S01]  /*0020*/  S2UR UR4, SR_CTAID.X ;  /* 0x00000000000479c3 */ /* 0x000e220000002500 */
[----:B------:R-:W1:Y:S07]  /*0030*/  LDCU UR5, c[0x0][0x380] ;  /* 0x00007000ff0577ac */ /* 0x000e6e0008000800 */
[----:B------:R-:W0:Y:S02]  /*0040*/  LDC R15, c[0x0][0x360] ;  /* 0x0000d800ff0f7b82 */ /* 0x000e240000000800 */
[----:B0-----:R-:W-:-:S05]  /*0050*/  IMAD R0, R15, UR4, R0 ;  /* 0x000000040f007c24 */ /* 0x001fca000f8e0200 */
[----:B-1----:R-:W-:-:S13]  /*0060*/  ISETP.GE.AND P0, PT, R0, UR5, PT ;  /* 0x0000000500007c0c */ /* 0x002fda000bf06270 */
[----:B------:R-:W-:Y:S05]  /*0070*/  @P0 EXIT ;  /* 0x000000000000094d */ /* 0x000fea0003800000 */
[----:B------:R-:W0:Y:S01]  /*0080*/  LDC R3, c[0x0][0x3b8] ;  /* 0x0000ee00ff037b82 */ /* 0x000e220000000800 */
[----:B------:R-:W1:Y:S01]  /*0090*/  LDCU UR4, c[0x0][0x370] ;  /* 0x00006e00ff0477ac */ /* 0x000e620008000800 */
[----:B------:R-:W2:Y:S01]  /*00a0*/  LDCU.64 UR6, c[0x0][0x358] ;  /* 0x00006b00ff0677ac */ /* 0x000ea20008000a00 */
[----:B------:R-:W3:Y:S01]  /*00b0*/  LDCU UR5, c[0x0][0x3bc] ;  /* 0x00007780ff0577ac */ /* 0x000ee20008000800 */
[----:B-1----:R-:W-:Y:S02]  /*00c0*/  IMAD R15, R15, UR4, RZ ;  /* 0x000000040f0f7c24 */ /* 0x002fe4000f8e02ff */
[----:B0-23--:R-:W-:-:S07]  /*00d0*/  VIADD R3, R3, 0x1 ;  /* 0x0000000103037836 */ /* 0x00dfce0000000000 */
.L_x_5:
[----:B0-----:R-:W0:Y:S01]  /*00e0*/  LDC.64 R6, c[0x0][0x3b0] ;  /* 0x0000ec00ff067b82 */ /* 0x001e220000000a00 */
[----:B------:R-:W1:Y:S07]  /*00f0*/  LDCU UR4, c[0x0][0x380] ;  /* 0x00007000ff0477ac */ /* 0x000e6e0008000800 */
[----:B--2---:R-:W2:Y:S01]  /*0100*/  LDC.64 R4, c[0x0][0x388] ;  /* 0x0000e200ff047b82 */ /* 0x004ea20000000a00 */
[----:B0-----:R-:W-:-:S06]  /*0110*/  IMAD.WIDE R6, R0, 0x4, R6 ;  /* 0x0000000400067825 */ /* 0x001fcc00078e0206 */
[----:B------:R-:W2:Y:S02]  /*0120*/  LDG.E R7, desc[UR6][R6.64] ;  /* 0x0000000606077981 */ /* 0x000ea4000c1e1900 */
[----:B--2---:R-:W-:-:S05]  /*0130*/  IMAD.WIDE R4, R7, 0x4, R4 ;  /* 0x0000000407047825 */ /* 0x004fca00078e0204 */
[----:B------:R-:W2:Y:S04]  /*0140*/  LDG.E R17, desc[UR6][R4.64] ;  /* 0x0000000604117981 */ /* 0x000ea8000c1e1900 */
[----:B------:R-:W2:Y:S01]  /*0150*/  LDG.E R2, desc[UR6][R4.64+0x4] ;  /* 0x0000040604027981 */ /* 0x000ea2000c1e1900 */
[----:B------:R-:W-:Y:S01]  /*0160*/  IMAD.IADD R0, R15, 0x1, R0 ;  /* 0x000000010f007824 */ /* 0x000fe200078e0200 */
[----:B------:R-:W-:Y:S04]  /*0170*/  BSSY.RECONVERGENT B0, `(.L_x_0) ;  /* 0x000002e000007945 */ /* 0x000fe80003800200 */
[----:B-1----:R-:W-:-:S02]  /*0180*/  ISETP.GE.AND P0, PT, R0, UR4, PT ;  /* 0x0000000400007c0c */ /* 0x002fc4000bf06270 */
[----:B--2---:R-:W-:-:S13]  /*0190*/  ISETP.GE.AND P1, PT, R17, R2, PT ;  /* 0x000000021100720c */ /* 0x004fda0003f26270 */
[----:B---3--:R-:W-:Y:S05]  /*01a0*/  @P1 BRA `(.L_x_1) ;  /* 0x0000000000a81947 */ /* 0x008fea0003800000 */
[----:B------:R-:W0:Y:S08]  /*01b0*/  LDC.64 R6, c[0x0][0x390] ;  /* 0x0000e400ff067b82 */ /* 0x000e300000000a00 */
[----:B------:R-:W1:Y:S08]  /*01c0*/  LDC.64 R8, c[0x0][0x3a8] ;  /* 0x0000ea00ff087b82 */ /* 0x000e700000000a00 */
[----:B------:R-:W2:Y:S08]  /*01d0*/  LDC.64 R10, c[0x0][0x398] ;  /* 0x0000e600ff0a7b82 */ /* 0x000eb00000000a00 */
[----:B------:R-:W3:Y:S02]  /*01e0*/  LDC.64 R12, c[0x0][0x3c0] ;  /* 0x0000f000ff0c7b82 */ /* 0x000ee40000000a00 */
.L_x_4:
[----:B0-----:R-:W-:-:S06]  /*01f0*/  IMAD.WIDE R18, R17, 0x4, R6 ;  /* 0x0000000411127825 */ /* 0x001fcc00078e0206 */
[----:B------:R-:W1:Y:S02]  /*0200*/  LDG.E R19, desc[UR6][R18.64] ;  /* 0x0000000612137981 */ /* 0x000e64000c1e1900 */
[----:B-1----:R-:W-:-:S05]  /*0210*/  IMAD.WIDE R22, R19, 0x4, R8 ;  /* 0x0000000413167825 */ /* 0x002fca00078e0208 */
[----:B------:R-:W4:Y:S01]  /*0220*/  LDG.E R2, desc[UR6][R22.64] ;  /* 0x0000000616027981 */ /* 0x000f22000c1e1900 */
[----:B------:R-:W-:Y:S01]  /*0230*/  BSSY.RECONVERGENT B1, `(.L_x_2) ;  /* 0x000001d000017945 */ /* 0x000fe20003800200 */
[----:B----4-:R-:W-:-:S13]  /*0240*/  ISETP.NE.AND P1, PT, R2, -0x1, PT ;  /* 0xffffffff0200780c */ /* 0x010fda0003f25270 */
[----:B------:R-:W-:Y:S05]  /*0250*/  @P1 BRA `(.L_x_3) ;  /* 0x0000000000681947 */ /* 0x000fea0003800000 */
[----:B--2---:R-:W-:-:S06]  /*0260*/  IMAD.WIDE R20, R17, 0x4, R10 ;  /* 0x0000000411147825 */ /* 0x004fcc00078e020a */
[----:B------:R-:W2:Y:S02]  /*0270*/  LDG.E R20, desc[UR6][R20.64] ;  /* 0x0000000614147981 */ /* 0x000ea4000c1e1900 */
[----:B--2---:R-:W-:-:S13]  /*0280*/  ISETP.GE.AND P1, PT, R20, 0x1, PT ;  /* 0x000000011400780c */ /* 0x004fda0003f26270 */
[----:B------:R-:W-:Y:S05]  /*0290*/  @!P1 BRA `(.L_x_3) ;  /* 0x0000000000589947 */ /* 0x000fea0003800000 */
[----:B------:R-:W-:-:S06]  /*02a0*/  MOV R2, 0xffffffff ;  /* 0xffffffff00027802 */ /* 0x000fcc0000000f00 */
[----:B------:R-:W2:Y:S02]  /*02b0*/  ATOMG.E.CAS.STRONG.GPU PT, R2, [R22], R2, R3 ;  /* 0x00000002160273a9 */ /* 0x000ea400001ee103 */
[----:B--2---:R-:W-:-:S13]  /*02c0*/  ISETP.NE.AND P1, PT, R2, -0x1, PT ;  /* 0xffffffff0200780c */ /* 0x004fda0003f25270 */
[----:B------:R-:W-:Y:S05]  /*02d0*/  @P1 BRA `(.L_x_3) ;  /* 0x0000000000481947 */ /* 0x000fea0003800000 */
[----:B------:R-:W0:Y:S01]  /*02e0*/  S2R R21, SR_LANEID ;  /* 0x0000000000157919 */ /* 0x000e220000000000 */
[----:B------:R-:W-:Y:S01]  /*02f0*/  VOTEU.ANY UR4, UPT, PT ;  /* 0x0000000000047886 */ /* 0x000fe200038e0100 */
[----:B------:R-:W1:Y:S01]  /*0300*/  LDC.64 R22, c[0x0][0x3c8] ;  /* 0x0000f200ff167b82 */ /* 0x000e620000000a00 */
[----:B------:R-:W0:Y:S08]  /*0310*/  FLO.U32 R2, UR4 ;  /* 0x0000000400027d00 */ /* 0x000e3000080e0000 */
[----:B------:R-:W1:Y:S01]  /*0320*/  POPC R27, UR4 ;  /* 0x00000004001b7d09 */ /* 0x000e620008000000 */
[----:B0-----:R-:W-:-:S13]  /*0330*/  ISETP.EQ.U32.AND P1, PT, R2, R21, PT ;  /* 0x000000150200720c */ /* 0x001fda0003f22070 */
[----:B-1----:R-:W2:Y:S01]  /*0340*/  @P1 ATOMG.E.ADD.STRONG.GPU PT, R23, desc[UR6][R22.64], R27 ;  /* 0x8000001b161719a8 */ /* 0x002ea200081ef106 */
[----:B------:R-:W-:Y:S01]  /*0350*/  ISETP.NE.AND P1, PT, R19, UR5, PT ;  /* 0x0000000513007c0c */ /* 0x000fe2000bf25270 */
[----:B------:R-:W-:Y:S01]  /*0360*/  HFMA2 R16, -RZ, RZ, 0, 5.9604644775390625e-08 ;  /* 0x00000001ff107431 */ /* 0x000fe200000001ff */
[----:B------:R-:W0:Y:S11]  /*0370*/  S2R R14, SR_LTMASK ;  /* 0x00000000000e7919 */ /* 0x000e360000003900 */
[----:B------:R-:W1:Y:S01]  /*0380*/  @!P1 LDC.64 R20, c[0x0][0x3a0] ;  /* 0x0000e800ff149b82 */ /* 0x000e620000000a00 */
[----:B0-----:R-:W-:-:S06]  /*0390*/  LOP3.LUT R14, R14, UR4, RZ, 0xc0, !PT ;  /* 0x000000040e0e7c12 */ /* 0x001fcc000f8ec0ff */
[----:B------:R-:W0:Y:S01]  /*03a0*/  POPC R14, R14 ;  /* 0x0000000e000e7309 */ /* 0x000e220000000000 */
[----:B--2---:R-:W0:Y:S02]  /*03b0*/  SHFL.IDX PT, R25, R23, R2, 0x1f ;  /* 0x00001f0217197589 */ /* 0x004e2400000e0000 */
[----:B0-----:R-:W-:-:S04]  /*03c0*/  IMAD.IADD R25, R25, 0x1, R14 ;  /* 0x0000000119197824 */ /* 0x001fc800078e020e */
[----:B---3--:R-:W-:-:S05]  /*03d0*/  IMAD.WIDE R24, R25, 0x4, R12 ;  /* 0x0000000419187825 */ /* 0x008fca00078e020c */
[----:B------:R0:W-:Y:S04]  /*03e0*/  STG.E desc[UR6][R24.64], R19 ;  /* 0x0000001318007986 */ /* 0x0001e8000c101906 */
[----:B-1----:R0:W-:Y:S02]  /*03f0*/  @!P1 STG.E.U8 desc[UR6][R20.64], R16 ;  /* 0x0000001014009986 */ /* 0x0021e4000c101106 */
.L_x_3:
[----:B------:R-:W-:Y:S05]  /*0400*/  BSYNC.RECONVERGENT B1 ;  /* 0x0000000000017941 */ /* 0x000fea0003800200 */
.L_x_2:
[----:B------:R-:W4:Y:S01]  /*0410*/  LDG.E R2, desc[UR6][R4.64+0x4] ;  /* 0x0000040604027981 */ /* 0x000f22000c1e1900 */
[----:B------:R-:W-:-:S05]  /*0420*/  VIADD R17, R17, 0x1 ;  /* 0x0000000111117836 */ /* 0x000fca0000000000 */
[----:B----4-:R-:W-:-:S13]  /*0430*/  ISETP.GE.AND P1, PT, R17, R2, PT ;  /* 0x000000021100720c */ /* 0x010fda0003f26270 */
[----:B------:R-:W-:Y:S05]  /*0440*/  @!P1 BRA `(.L_x_4) ;  /* 0xfffffffc00689947 */ /* 0x000fea000383ffff */
.L_x_1:
[----:B------:R-:W-:Y:S05]  /*0450*/  BSYNC.RECONVERGENT B0 ;  /* 0x0000000000007941 */ /* 0x000fea0003800200 */
.L_x_0:
[----:B------:R-:W-:Y:S05]  /*0460*/  @!P0 BRA `(.L_x_5) ;  /* 0xfffffffc001c8947 */ /* 0x000fea000383ffff */
[----:B------:R-:W-:Y:S05]  /*0470*/  EXIT ;  /* 0x000000000000794d */ /* 0x000fea0003800000 */
.L_x_6:
[----:B------:R-:W-:-:S00]  /*0480*/  BRA `(.L_x_6) ;  /* 0xfffffffc00fc7947 */ /* 0x000fc0000383ffff */
[----:B------:R-:W-:-:S00]  /*0490*/  NOP ;  /* 0x0000000000007918 */ /* 0x000fc00000000000 */
        /* <DEDUP_REMOVED lines=14> */
.L_x_12:


//--------------------- .text._Z8ddefaultPii      --------------------------
	.section	.text._Z8ddefaultPii,"ax",@progbits
	.align	128
        .global         _Z8ddefaultPii
        .type           _Z8ddefaultPii,@function
        .size           _Z8ddefaultPii,(.L_x_13 - _Z8ddefaultPii)
        .other          _Z8ddefaultPii,@"STO_CUDA_ENTRY STV_DEFAULT"
_Z8ddefaultPii:
.text._Z8ddefaultPii:
[----:B------:R-:W-:Y:S01]  /*0000*/  LDC R1, c[0x0][0x37c] ;  /* 0x0000df00ff017b82 */ /* 0x000fe20000000800 */
[----:B------:R-:W0:Y:S07]  /*0010*/  S2R R3, SR_TID.X ;  /* 0x0000000000037919 */ /* 0x000e2e0000002100 */
[----:B------:R-:W0:Y:S01]  /*0020*/  S2UR UR4, SR_CTAID.X ;  /* 0x00000000000479c3 */ /* 0x000e220000002500 */
[----:B------:R-:W1:Y:S07]  /*0030*/  LDCU UR6, c[0x0][0x388] ;  /* 0x00007100ff0677ac */ /* 0x000e6e0008000800 */
[----:B------:R-:W0:Y:S01]  /*0040*/  LDC R0, c[0x0][0x360] ;  /* 0x0000d800ff007b82 */ /* 0x000e220000000800 */
[----:B------:R-:W2:Y:S01]  /*0050*/  LDCU UR5, c[0x0][0x370] ;  /* 0x00006e00ff0577ac */ /* 0x000ea20008000800 */
[----:B0-----:R-:W-:-:S02]  /*0060*/  IMAD R3, R0, UR4, R3 ;  /* 0x0000000400037c24 */ /* 0x001fc4000f8e0203 */
[----:B--2---:R-:W-:-:S03]  /*0070*/  IMAD R0, R0, UR5, RZ ;  /* 0x0000000500007c24 */ /* 0x004fc6000f8e02ff */
[----:B-1----:R-:W-:-:S13]  /*0080*/  ISETP.GE.AND P0, PT, R3, UR6, PT ;  /* 0x0000000603007c0c */ /* 0x002fda000bf06270 */
[----:B------:R-:W-:Y:S05]  /*0090*/  @P0 EXIT ;  /* 0x000000000000094d */ /* 0x000fea0003800000 */
[----:B------:R-:W0:Y:S01]  /*00a0*/  I2F.U32.RP R8, R0 ;  /* 0x0000000000087306 */ /* 0x000e220000209000 */
[C---:B------:R-:W-:Y:S01]  /*00b0*/  IADD3 R2, PT, PT, R0.reuse, R3, RZ ;  /* 0x0000000300027210 */ /* 0x040fe20007ffe0ff */
[----:B------:R-:W-:Y:S01]  /*00c0*/  IMAD.MOV R9, RZ, RZ, -R0 ;  /* 0x000000ffff097224 */ /* 0x000fe200078e0a00 */
[----:B------:R-:W-:Y:S01]  /*00d0*/  ISETP.NE.U32.AND P2, PT, R0, RZ, PT ;  /* 0x000000ff0000720c */ /* 0x000fe20003f45070 */
[----:B------:R-:W1:Y:S01]  /*00e0*/  LDCU.64 UR4, c[0x0][0x358] ;  /* 0x00006b00ff0477ac */ /* 0x000e620008000a00 */
[C---:B------:R-:W-:Y:S01]  /*00f0*/  ISETP.GE.AND P0, PT, R2.reuse, UR6, PT ;  /* 0x0000000602007c0c */ /* 0x040fe2000bf06270 */
[----:B------:R-:W-:Y:S01]  /*0100*/  BSSY.RECONVERGENT B0, `(.L_x_7) ;  /* 0x0000023000007945 */ /* 0x000fe20003800200 */
[----:B------:R-:W-:Y:S02]  /*0110*/  VIMNMX R7, PT, PT, R2, UR6, !PT ;  /* 0x0000000602077c48 */ /* 0x000fe4000ffe0100 */
[----:B------:R-:W-:-:S04]  /*0120*/  SEL R6, RZ, 0x1, P0 ;  /* 0x00000001ff067807 */ /* 0x000fc80000000000 */
[----:B------:R-:W-:Y:S01]  /*0130*/  IADD3 R7, PT, PT, R7, -R2, -R6 ;  /* 0x8000000207077210 */ /* 0x000fe20007ffe806 */
[----:B0-----:R-:W0:Y:S02]  /*0140*/  MUFU.RCP R8, R8 ;  /* 0x0000000800087308 */ /* 0x001e240000001000 */
[----:B0-----:R-:W-:-:S06]  /*0150*/  VIADD R4, R8, 0xffffffe ;  /* 0x0ffffffe08047836 */ /* 0x001fcc0000000000 */
[----:B------:R0:W2:Y:S02]  /*0160*/  F2I.FTZ.U32.TRUNC.NTZ R5, R4 ;  /* 0x0000000400057305 */ /* 0x0000a4000021f000 */
[----:B0-----:R-:W-:Y:S02]  /*0170*/  IMAD.MOV.U32 R4, RZ, RZ, RZ ;  /* 0x000000ffff047224 */ /* 0x001fe400078e00ff */
[----:B--2---:R-:W-:-:S04]  /*0180*/  IMAD R9, R9, R5, RZ ;  /* 0x0000000509097224 */ /* 0x004fc800078e02ff */
[----:B------:R-:W-:-:S06]  /*0190*/  IMAD.HI.U32 R8, R5, R9, R4 ;  /* 0x0000000905087227 */ /* 0x000fcc00078e0004 */
[----:B------:R-:W-:-:S04]  /*01a0*/  IMAD.HI.U32 R5, R8, R7, RZ ;  /* 0x0000000708057227 */ /* 0x000fc800078e00ff */
[----:B------:R-:W-:-:S04]  /*01b0*/  IMAD.MOV R2, RZ, RZ, -R5 ;  /* 0x000000ffff027224 */ /* 0x000fc800078e0a05 */
[----:B------:R-:W-:-:S05]  /*01c0*/  IMAD R7, R0, R2, R7 ;  /* 0x0000000200077224 */ /* 0x000fca00078e0207 */
[----:B------:R-:W-:-:S13]  /*01d0*/  ISETP.GE.U32.AND P0, PT, R7, R0, PT ;  /* 0x000000000700720c */ /* 0x000fda0003f06070 */
[----:B------:R-:W-:Y:S01]  /*01e0*/  @P0 IADD3 R7, PT, PT, -R0, R7, RZ ;  /* 0x0000000700070210 */ /* 0x000fe20007ffe1ff */
[----:B------:R-:W-:-:S03]  /*01f0*/  @P0 VIADD R5, R5, 0x1 ;  /* 0x0000000105050836 */ /* 0x000fc60000000000 */
[----:B------:R-:W-:-:S13]  /*0200*/  ISETP.GE.U32.AND P1, PT, R7, R0, PT ;  /* 0x000000000700720c */ /* 0x000fda0003f26070 */
[----:B------:R-:W-:Y:S02]  /*0210*/  @P1 IADD3 R5, PT, PT, R5, 0x1, RZ ;  /* 0x0000000105051810 */ /* 0x000fe40007ffe0ff */
[----:B------:R-:W-:-:S05]  /*0220*/  @!P2 LOP3.LUT R5, RZ, R0, RZ, 0x33, !PT ;  /* 0x00000000ff05a212 */ /* 0x000fca00078e33ff */
[----:B------:R-:W-:-:S05]  /*0230*/  IMAD.IADD R2, R6, 0x1, R5 ;  /* 0x0000000106027824 */ /* 0x000fca00078e0205 */
[C---:B------:R-:W-:Y:S02]  /*0240*/  LOP3.LUT R4, R2.reuse, 0x3, RZ, 0xc0, !PT ;  /* 0x0000000302047812 */ /* 0x040fe400078ec0ff */
[----:B------:R-:W-:Y:S02]  /*0250*/  ISETP.GE.U32.AND P1, PT, R2, 0x3, PT ;  /* 0x000000030200780c */ /* 0x000fe40003f26070 */
[----:B------:R-:W-:-:S13]  /*0260*/  ISETP.NE.AND P0, PT, R4, 0x3, PT ;  /* 0x000000030400780c */ /* 0x000fda0003f05270 */
[----:B-1----:R-:W-:Y:S05]  /*0270*/  @!P0 BRA `(.L_x_8) ;  /* 0x00000000002c8947 */ /* 0x002fea0003800000 */
[----:B------:R-:W0:Y:S01]  /*0280*/  LDC.64 R6, c[0x0][0x380] ;  /* 0x0000e000ff067b82 */ /* 0x000e220000000a00 */
[----:B------:R-:W-:Y:S01]  /*0290*/  IADD3 R2, PT, PT, R2, 0x1, RZ ;  /* 0x0000000102027810 */ /* 0x000fe20007ffe0ff */
[----:B------:R-:W-:-:S03]  /*02a0*/  IMAD.MOV.U32 R9, RZ, RZ, -0x1 ;  /* 0xffffffffff097424 */ /* 0x000fc600078e00ff */
[----:B------:R-:W-:-:S04]  /*02b0*/  LOP3.LUT R2, R2, 0x3, RZ, 0xc0, !PT ;  /* 0x0000000302027812 */ /* 0x000fc800078ec0ff */
[----:B------:R-:W-:-:S07]  /*02c0*/  IADD3 R2, PT, PT, -R2, RZ, RZ ;  /* 0x000000ff02027210 */ /* 0x000fce0007ffe1ff */
.L_x_9:
[----:B0-----:R-:W-:Y:S01]  /*02d0*/  IMAD.WIDE R4, R3, 0x4, R6 ;  /* 0x0000000403047825 */ /* 0x001fe200078e0206 */
[----:B------:R-:W-:-:S03]  /*02e0*/  IADD3 R3, PT, PT, R0, R3, RZ ;  /* 0x0000000300037210 */ /* 0x000fc60007ffe0ff */
[----:B------:R-:W-:Y:S01]  /*02f0*/  VIADD R2, R2, 0x1 ;  /* 0x0000000102027836 */ /* 0x000fe20000000000 */
[----:B------:R1:W-:Y:S04]  /*0300*/  STG.E desc[UR4][R4.64], R9 ;  /* 0x0000000904007986 */ /* 0x0003e8000c101904 */
[----:B------:R-:W-:-:S13]  /*0310*/  ISETP.NE.AND P0, PT, R2, RZ, PT ;  /* 0x000000ff0200720c */ /* 0x000fda0003f05270 */
[----:B-1----:R-:W-:Y:S05]  /*0320*/  @P0 BRA `(.L_x_9) ;  /* 0xfffffffc00e80947 */ /* 0x002fea000383ffff */
.L_x_8:
[----:B------:R-:W-:Y:S05]  /*0330*/  BSYNC.RECONVERGENT B0 ;  /* 0x0000000000007941 */ /* 0x000fea0003800200 */
.L_x_7:
[----:B------:R-:W-:Y:S05]  /*0340*/  @!P1 EXIT ;  /* 0x000000000000994d */ /* 0x000fea0003800000 */
[----:B------:R-:W0:Y:S01]  /*0350*/  LDC.64 R10, c[0x0][0x380] ;  /* 0x0000e000ff0a7b82 */ /* 0x000e220000000a00 */
[----:B------:R-:W-:-:S07]  /*0360*/  IMAD.MOV.U32 R15, RZ, RZ, -0x1 ;  /* 0xffffffffff0f7424 */ /* 0x000fce00078e00ff */
.L_x_10:
[----:B01----:R-:W-:Y:S01]  /*0370*/  IMAD.WIDE R12, R3, 0x4, R10 ;  /* 0x00000004030c7825 */ /* 0x003fe200078e020a */
[----:B------:R-:W-:-:S04]  /*0380*/  LEA R3, R0, R3, 0x2 ;  /* 0x0000000300037211 */ /* 0x000fc800078e10ff */
[----:B------:R1:W-:Y:S01]  /*0390*/  STG.E desc[UR4][R12.64], R15 ;  /* 0x0000000f0c007986 */ /* 0x0003e2000c101904 */
[----:B------:R-:W-:Y:S01]  /*03a0*/  IMAD.WIDE R4, R0, 0x4, R12 ;  /* 0x0000000400047825 */ /* 0x000fe200078e020c */
[----:B------:R-:W-:-:S04]  /*03b0*/  ISETP.GE.AND P0, PT, R3, UR6, PT ;  /* 0x0000000603007c0c */ /* 0x000fc8000bf06270 */
[----:B------:R1:W-:Y:S01]  /*03c0*/  STG.E desc[UR4][R4.64], R15 ;  /* 0x0000000f04007986 */ /* 0x0003e2000c101904 */
[----:B------:R-:W-:-:S05]  /*03d0*/  IMAD.WIDE R6, R0, 0x4, R4 ;  /* 0x0000000400067825 */ /* 0x000fca00078e0204 */
[----:B------:R1:W-:Y:S01]  /*03e0*/  STG.E desc[UR4][R6.64], R15 ;  /* 0x0000000f06007986 */ /* 0x0003e2000c101904 */
[----:B------:R-:W-:-:S05]  /*03f0*/  IMAD.WIDE R8, R0, 0x4, R6 ;  /* 0x0000000400087825 */ /* 0x000fca00078e0206 */
[----:B------:R1:W-:Y:S01]  /*0400*/  STG.E desc[UR4][R8.64], R15 ;  /* 0x0000000f08007986 */ /* 0x0003e2000c101904 */
[----:B------:R-:W-:Y:S05]  /*0410*/  @!P0 BRA `(.L_x_10) ;  /* 0xfffffffc00d48947 */ /* 0x000fea000383ffff */
[----:B------:R-:W-:Y:S05]  /*0420*/  EXIT ;  /* 0x000000000000794d */ /* 0x000fea0003800000 */
.L_x_11:
        /* <DEDUP_REMOVED lines=13> */
.L_x_13:


//--------------------- .nv.shared.reserved.0     --------------------------
	.section	.nv.shared.reserved.0,"aw",@nobits
	.weak		__nv_reservedSMEM_offset_0_alias
	.size		__nv_reservedSMEM_offset_0_alias, 0, 64
	.other		__nv_reservedSMEM_offset_0_alias,@"STO_CUDA_RESERVED_SHARED STV_DEFAULT"
__nv_reservedSMEM_offset_0_alias:
	.zero		0
	.zero		64


//--------------------- .nv.constant0._Z10bfs_kerneliPiS_S_PbS_S_iiS_S_ --------------------------
	.section	.nv.constant0._Z10bfs_kerneliPiS_S_PbS_S_iiS_S_,"a",@progbits
	.sectionflags	@""
	.align	4
.nv.constant0._Z10bfs_kerneliPiS_S_PbS_S_iiS_S_:
	.zero		976


//--------------------- .nv.constant0._Z8ddefaultPii --------------------------
	.section	.nv.constant0._Z8ddefaultPii,"a",@progbits
	.sectionflags	@""
	.align	4
.nv.constant0._Z8ddefaultPii:
	.zero		908


//--------------------- SYMBOLS --------------------------

	.type		.nv.reservedSmem.offset0,@object
	.size		.nv.reservedSmem.offset0,0x4
